//
// Generated by NVIDIA NVVM Compiler
//
// Compiler Build ID: CL-36424714
// Cuda compilation tools, release 13.0, V13.0.88
// Based on NVVM 20.0.0
//

.version 9.0
.target sm_100
.address_size 64

	// .globl	default_function_kernel

.visible .entry default_function_kernel(
	.param .u64 .ptr .align 1 default_function_kernel_param_0,
	.param .u64 .ptr .align 1 default_function_kernel_param_1
)
.maxntid 48
{
	.reg .b32 	%r<4>;
	.reg .b32 	%f<4>;
	.reg .b64 	%rd<8>;

	ld.param.u64 	%rd1, [default_function_kernel_param_0];
	ld.param.u64 	%rd2, [default_function_kernel_param_1];
	cvta.to.global.u64 	%rd3, %rd1;
	cvta.to.global.u64 	%rd4, %rd2;
	mov.u32 	%r1, %ctaid.x;
	mov.u32 	%r2, %tid.x;
	mad.lo.s32 	%r3, %r1, 48, %r2;
	mul.wide.u32 	%rd5, %r3, 4;
	add.s64 	%rd6, %rd4, %rd5;
	ld.global.nc.f32 	%f1, [%rd6];
	sqrt.rn.f32 	%f2, %f1;
	rcp.rn.f32 	%f3, %f2;
	add.s64 	%rd7, %rd3, %rd5;
	st.global.f32 	[%rd7], %f3;
	ret;

}


// ===== COMPILED SASS (sm_100) =====

	.target	sm_100

	.elftype	@"ET_EXEC"


//--------------------- .note.nv.tkinfo           --------------------------
	.section	.note.nv.tkinfo,"",@"SHT_NOTE"
	.sectionflags	@"SHF_NOTE_NV_TKINFO"
	.tkinfo
        /*0018*/ 	.word	0x00000002
        /*0030*/ 	.string	""
        /*0030*/ 	.string	"ptxas"
        /*0030*/ 	.string	"Cuda compilation tools, release 13.0, V13.0.88"
        /*0030*/ 	.string	"Build cuda_13.0.r13.0/compiler.36424714_0"
        /*0030*/ 	.string	"-arch sm_100 -m 64 "



//--------------------- .note.nv.cuinfo           --------------------------
	.section	.note.nv.cuinfo,"",@"SHT_NOTE"
	.sectionflags	@"SHF_NOTE_NV_CUINFO"
        /*0018*/ 	.short	0x0002
        /*001a*/ 	.short	0x0064
        /*001c*/ 	.short	0x0082
	.zero		2


//--------------------- .nv.info                  --------------------------
	.section	.nv.info,"",@"SHT_CUDA_INFO"
	.align	4


	//----- nvinfo : EIATTR_REGCOUNT
	.align		4
        /*0000*/ 	.byte	0x04, 0x2f
        /*0002*/ 	.short	(.L_1 - .L_0)
	.align		4
.L_0:
        /*0004*/ 	.word	index@(default_function_kernel)
        /*0008*/ 	.word	0x0000000e


	//----- nvinfo : EIATTR_FRAME_SIZE
	.align		4
.L_1:
        /*000c*/ 	.byte	0x04, 0x11
        /*000e*/ 	.short	(.L_3 - .L_2)
	.align		4
.L_2:
        /*0010*/ 	.word	index@($__internal_1_$__cuda_sm20_sqrt_rn_f32_slowpath)
        /*0014*/ 	.word	0x00000000


	//----- nvinfo : EIATTR_FRAME_SIZE
	.align		4
.L_3:
        /*0018*/ 	.byte	0x04, 0x11
        /*001a*/ 	.short	(.L_5 - .L_4)
	.align		4
.L_4:
        /*001c*/ 	.word	index@($__internal_0_$__cuda_sm20_rcp_rn_f32_slowpath)
        /*0020*/ 	.word	0x00000000


	//----- nvinfo : EIATTR_FRAME_SIZE
	.align		4
.L_5:
        /*0024*/ 	.byte	0x04, 0x11
        /*0026*/ 	.short	(.L_7 - .L_6)
	.align		4
.L_6:
        /*0028*/ 	.word	index@(default_function_kernel)
        /*002c*/ 	.word	0x00000000


	//----- nvinfo : EIATTR_MIN_STACK_SIZE
	.align		4
.L_7:
        /*0030*/ 	.byte	0x04, 0x12
        /*0032*/ 	.short	(.L_9 - .L_8)
	.align		4
.L_8:
        /*0034*/ 	.word	index@(default_function_kernel)
        /*0038*/ 	.word	0x00000000
.L_9:


//--------------------- .nv.compat                --------------------------
	.section	.nv.compat,"",@"SHT_CUDA_COMPAT_INFO"
	.align	4
        /*0000*/ 	.byte	0x02, 0x09, 0x00, 0x00, 0x02, 0x02, 0x01, 0x00, 0x02, 0x05, 0x05, 0x00, 0x03, 0x07, 0x01, 0x01
        /*0010*/ 	.byte	0x02, 0x03, 0x00, 0x00, 0x02, 0x06, 0x01, 0x00, 0x04, 0x0b, 0x08, 0x00, 0x01, 0x00, 0x00, 0x00
        /*0020*/ 	.byte	0x00, 0x00, 0x00, 0x00


//--------------------- .nv.info.default_function_kernel --------------------------
	.section	.nv.info.default_function_kernel,"",@"SHT_CUDA_INFO"
	.sectionflags	@""
	.align	4


	//----- nvinfo : EIATTR_CUDA_API_VERSION
	.align		4
        /*0000*/ 	.byte	0x04, 0x37
        /*0002*/ 	.short	(.L_11 - .L_10)
.L_10:
        /*0004*/ 	.word	0x00000082


	//----- nvinfo : EIATTR_KPARAM_INFO
	.align		4
.L_11:
        /*0008*/ 	.byte	0x04, 0x17
        /*000a*/ 	.short	(.L_13 - .L_12)
.L_12:
        /*000c*/ 	.word	0x00000000
        /*0010*/ 	.short	0x0001
        /*0012*/ 	.short	0x0008
        /*0014*/ 	.byte	0x00, 0xf5, 0x21, 0x00


	//----- nvinfo : EIATTR_KPARAM_INFO
	.align		4
.L_13:
        /*0018*/ 	.byte	0x04, 0x17
        /*001a*/ 	.short	(.L_15 - .L_14)
.L_14:
        /*001c*/ 	.word	0x00000000
        /*0020*/ 	.short	0x0000
        /*0022*/ 	.short	0x0000
        /*0024*/ 	.byte	0x00, 0xf5, 0x21, 0x00


	//----- nvinfo : EIATTR_SPARSE_MMA_MASK
	.align		4
.L_15:
        /*0028*/ 	.byte	0x03, 0x50
        /*002a*/ 	.short	0x0000


	//----- nvinfo : EIATTR_MAXREG_COUNT
	.align		4
        /*002c*/ 	.byte	0x03, 0x1b
        /*002e*/ 	.short	0x00ff


	//----- nvinfo : EIATTR_MERCURY_ISA_VERSION
	.align		4
        /*0030*/ 	.byte	0x03, 0x5f
        /*0032*/ 	.short	0x0101


	//----- nvinfo : EIATTR_VRC_CTA_INIT_COUNT
	.align		4
        /*0034*/ 	.byte	0x02, 0x4a
	.zero		1
	.zero		1


	//----- nvinfo : EIATTR_EXIT_INSTR_OFFSETS
	.align		4
        /*0038*/ 	.byte	0x04, 0x1c
        /*003a*/ 	.short	(.L_17 - .L_16)


	//   ....[0]....
.L_16:
        /*003c*/ 	.word	0x00000250


	//----- nvinfo : EIATTR_MAX_THREADS
	.align		4
.L_17:
        /*0040*/ 	.byte	0x04, 0x05
        /*0042*/ 	.short	(.L_19 - .L_18)
.L_18:
        /*0044*/ 	.word	0x00000030
        /*0048*/ 	.word	0x00000001
        /*004c*/ 	.word	0x00000001


	//----- nvinfo : EIATTR_CRS_STACK_SIZE
	.align		4
.L_19:
        /*0050*/ 	.byte	0x04, 0x1e
        /*0052*/ 	.short	(.L_21 - .L_20)
.L_20:
        /*0054*/ 	.word	0x00000000


	//----- nvinfo : EIATTR_CBANK_PARAM_SIZE
	.align		4
.L_21:
        /*0058*/ 	.byte	0x03, 0x19
        /*005a*/ 	.short	0x0010


	//----- nvinfo : EIATTR_PARAM_CBANK
	.align		4
        /*005c*/ 	.byte	0x04, 0x0a
        /*005e*/ 	.short	(.L_23 - .L_22)
	.align		4
.L_22:
        /*0060*/ 	.word	index@(.nv.constant0.default_function_kernel)
        /*0064*/ 	.short	0x0380
        /*0066*/ 	.short	0x0010


	//----- nvinfo : EIATTR_SW_WAR
	.align		4
.L_23:
        /*0068*/ 	.byte	0x04, 0x36
        /*006a*/ 	.short	(.L_25 - .L_24)
.L_24:
        /*006c*/ 	.word	0x00000008
.L_25:


//--------------------- .nv.callgraph             --------------------------
	.section	.nv.callgraph,"",@"SHT_CUDA_CALLGRAPH"
	.align	4
	.sectionentsize	8
	.align		4
        /*0000*/ 	.word	0x00000000
	.align		4
        /*0004*/ 	.word	0xffffffff
	.align		4
        /*0008*/ 	.word	0x00000000
	.align		4
        /*000c*/ 	.word	0xfffffffe
	.align		4
        /*0010*/ 	.word	0x00000000
	.align		4
        /*0014*/ 	.word	0xfffffffd
	.align		4
        /*0018*/ 	.word	0x00000000
	.align		4
        /*001c*/ 	.word	0xfffffffc


//--------------------- .text.default_function_kernel --------------------------
	.section	.text.default_function_kernel,"ax",@progbits
	.align	128
        .global         default_function_kernel
        .type           default_function_kernel,@function
        .size           default_function_kernel,(.L_x_13 - default_function_kernel)
        .other          default_function_kernel,@"STO_CUDA_ENTRY STV_DEFAULT"
default_function_kernel:
.text.default_function_kernel:
[----:B------:R-:W-:Y:S01]  /*0000*/  LDC R1, c[0x0][0x37c] ;  /* 0x0000df00ff017b82 */ /* 0x000fe20000000800 */
[----:B------:R-:W0:Y:S07]  /*0010*/  S2R R3, SR_CTAID.X ;  /* 0x0000000000037919 */ /* 0x000e2e0000002500 */
[----:B------:R-:W1:Y:S01]  /*0020*/  LDC.64 R4, c[0x0][0x388] ;  /* 0x0000e200ff047b82 */ /* 0x000e620000000a00 */
[----:B------:R-:W2:Y:S01]  /*0030*/  LDCU.64 UR4, c[0x0][0x358] ;  /* 0x00006b00ff0477ac */ /* 0x000ea20008000a00 */
[----:B------:R-:W0:Y:S02]  /*0040*/  S2R R0, SR_TID.X ;  /* 0x0000000000007919 */ /* 0x000e240000002100 */
[----:B0-----:R-:W-:-:S04]  /*0050*/  IMAD R3, R3, 0x30, R0 ;  /* 0x0000003003037824 */ /* 0x001fc800078e0200 */
[----:B-1----:R-:W-:-:S05]  /*0060*/  IMAD.WIDE.U32 R4, R3, 0x4, R4 ;  /* 0x0000000403047825 */ /* 0x002fca00078e0004 */
[----:B--2---:R-:W2:Y:S01]  /*0070*/  LDG.E.CONSTANT R0, desc[UR4][R4.64] ;  /* 0x0000000404007981 */ /* 0x004ea2000c1e9900 */
[----:B------:R-:W-:Y:S01]  /*0080*/  BSSY.RECONVERGENT B0, `(.L_x_0) ;  /* 0x000000c000007945 */ /* 0x000fe20003800200 */
[----:B--2---:R-:W-:Y:S01]  /*0090*/  VIADD R2, R0, 0xf3000000 ;  /* 0xf300000000027836 */ /* 0x004fe20000000000 */
[----:B------:R0:W1:Y:S04]  /*00a0*/  MUFU.RSQ R7, R0 ;  /* 0x0000000000077308 */ /* 0x0000680000001400 */
[----:B------:R-:W-:-:S13]  /*00b0*/  ISETP.GT.U32.AND P0, PT, R2, 0x727fffff, PT ;  /* 0x727fffff0200780c */ /* 0x000fda0003f04070 */
[----:B01----:R-:W-:Y:S05]  /*00c0*/  @!P0 BRA `(.L_x_1) ;  /* 0x00000000000c8947 */ /* 0x003fea0003800000 */
[----:B------:R-:W-:-:S07]  /*00d0*/  MOV R8, 0xf0 ;  /* 0x000000f000087802 */ /* 0x000fce0000000f00 */
[----:B------:R-:W-:Y:S05]  /*00e0*/  CALL.REL.NOINC `($__internal_1_$__cuda_sm20_sqrt_rn_f32_slowpath) ;  /* 0x0000000400307944 */ /* 0x000fea0003c00000 */
[----:B------:R-:W-:Y:S05]  /*00f0*/  BRA `(.L_x_2) ;  /* 0x0000000000107947 */ /* 0x000fea0003800000 */
.L_x_1:
[----:B------:R-:W-:Y:S01]  /*0100*/  FMUL.FTZ R5, R0, R7 ;  /* 0x0000000700057220 */ /* 0x000fe20000410000 */
[----:B------:R-:W-:-:S03]  /*0110*/  FMUL.FTZ R2, R7, 0.5 ;  /* 0x3f00000007027820 */ /* 0x000fc60000410000 */
[----:B------:R-:W-:-:S04]  /*0120*/  FFMA R0, -R5, R5, R0 ;  /* 0x0000000505007223 */ /* 0x000fc80000000100 */
[----:B------:R-:W-:-:S07]  /*0130*/  FFMA R2, R0, R2, R5 ;  /* 0x0000000200027223 */ /* 0x000fce0000000005 */
.L_x_2:
[----:B------:R-:W-:Y:S05]  /*0140*/  BSYNC.RECONVERGENT B0 ;  /* 0x0000000000007941 */ /* 0x000fea0003800200 */
.L_x_0:
[----:B------:R-:W-:Y:S01]  /*0150*/  VIADD R0, R2, 0x1800000 ;  /* 0x0180000002007836 */ /* 0x000fe20000000000 */
[----:B------:R-:W-:Y:S04]  /*0160*/  BSSY.RECONVERGENT B0, `(.L_x_3) ;  /* 0x000000b000007945 */ /* 0x000fe80003800200 */
[----:B------:R-:W-:-:S04]  /*0170*/  LOP3.LUT R0, R0, 0x7f800000, RZ, 0xc0, !PT ;  /* 0x7f80000000007812 */ /* 0x000fc800078ec0ff */
[----:B------:R-:W-:-:S13]  /*0180*/  ISETP.GT.U32.AND P0, PT, R0, 0x1ffffff, PT ;  /* 0x01ffffff0000780c */ /* 0x000fda0003f04070 */
[----:B------:R-:W-:Y:S05]  /*0190*/  @P0 BRA `(.L_x_4) ;  /* 0x00000000000c0947 */ /* 0x000fea0003800000 */
[----:B------:R-:W-:-:S07]  /*01a0*/  MOV R4, 0x1c0 ;  /* 0x000001c000047802 */ /* 0x000fce0000000f00 */
[----:B------:R-:W-:Y:S05]  /*01b0*/  CALL.REL.NOINC `($__internal_0_$__cuda_sm20_rcp_rn_f32_slowpath) ;  /* 0x0000000000287944 */ /* 0x000fea0003c00000 */
[----:B------:R-:W-:Y:S05]  /*01c0*/  BRA `(.L_x_5) ;  /* 0x0000000000107947 */ /* 0x000fea0003800000 */
.L_x_4:
[----:B------:R-:W0:Y:S02]  /*01d0*/  MUFU.RCP R7, R2 ;  /* 0x0000000200077308 */ /* 0x000e240000001000 */
[----:B0-----:R-:W-:-:S04]  /*01e0*/  FFMA R0, R7, R2, -1 ;  /* 0xbf80000007007423 */ /* 0x001fc80000000002 */
[----:B------:R-:W-:-:S04]  /*01f0*/  FADD.FTZ R0, -R0, -RZ ;  /* 0x800000ff00007221 */ /* 0x000fc80000010100 */
[----:B------:R-:W-:-:S07]  /*0200*/  FFMA R7, R7, R0, R7 ;  /* 0x0000000007077223 */ /* 0x000fce0000000007 */
.L_x_5:
[----:B------:R-:W-:Y:S05]  /*0210*/  BSYNC.RECONVERGENT B0 ;  /* 0x0000000000007941 */ /* 0x000fea0003800200 */
.L_x_3:
[----:B------:R-:W0:Y:S02]  /*0220*/  LDC.64 R4, c[0x0][0x380] ;  /* 0x0000e000ff047b82 */ /* 0x000e240000000a00 */
[----:B0-----:R-:W-:-:S05]  /*0230*/  IMAD.WIDE.U32 R2, R3, 0x4, R4 ;  /* 0x0000000403027825 */ /* 0x001fca00078e0004 */
[----:B------:R-:W-:Y:S01]  /*0240*/  STG.E desc[UR4][R2.64], R7 ;  /* 0x0000000702007986 */ /* 0x000fe2000c101904 */
[----:B------:R-:W-:Y:S05]  /*0250*/  EXIT ;  /* 0x000000000000794d */ /* 0x000fea0003800000 */
        .weak           $__internal_0_$__cuda_sm20_rcp_rn_f32_slowpath
        .type           $__internal_0_$__cuda_sm20_rcp_rn_f32_slowpath,@function
        .size           $__internal_0_$__cuda_sm20_rcp_rn_f32_slowpath,($__internal_1_$__cuda_sm20_sqrt_rn_f32_slowpath - $__internal_0_$__cuda_sm20_rcp_rn_f32_slowpath)
$__internal_0_$__cuda_sm20_rcp_rn_f32_slowpath:
[----:B------:R-:W-:Y:S01]  /*0260*/  SHF.L.U32 R0, R2, 0x1, RZ ;  /* 0x0000000102007819 */ /* 0x000fe200000006ff */
[----:B------:R-:W-:Y:S03]  /*0270*/  BSSY.RECONVERGENT B1, `(.L_x_6) ;  /* 0x0000030000017945 */ /* 0x000fe60003800200 */
[----:B------:R-:W-:-:S04]  /*0280*/  SHF.R.U32.HI R9, RZ, 0x18, R0 ;  /* 0x00000018ff097819 */ /* 0x000fc80000011600 */
[----:B------:R-:W-:-:S13]  /*0290*/  ISETP.NE.U32.AND P0, PT, R9, RZ, PT ;  /* 0x000000ff0900720c */ /* 0x000fda0003f05070 */
[----:B------:R-:W-:Y:S05]  /*02a0*/  @P0 BRA `(.L_x_7) ;  /* 0x0000000000280947 */ /* 0x000fea0003800000 */
[----:B------:R-:W-:-:S05]  /*02b0*/  IMAD.SHL.U32 R0, R2, 0x2, RZ ;  /* 0x0000000202007824 */ /* 0x000fca00078e00ff */
[----:B------:R-:W-:-:S13]  /*02c0*/  ISETP.NE.AND P0, PT, R0, RZ, PT ;  /* 0x000000ff0000720c */ /* 0x000fda0003f05270 */
[----:B------:R-:W-:Y:S01]  /*02d0*/  @P0 FFMA R6, R2, 1.84467440737095516160e+19, RZ ;  /* 0x5f80000002060823 */ /* 0x000fe200000000ff */
[----:B------:R-:W-:Y:S08]  /*02e0*/  @!P0 MUFU.RCP R5, R2 ;  /* 0x0000000200058308 */ /* 0x000ff00000001000 */
[----:B------:R-:W0:Y:S02]  /*02f0*/  @P0 MUFU.RCP R7, R6 ;  /* 0x0000000600070308 */ /* 0x000e240000001000 */
[----:B0-----:R-:W-:-:S04]  /*0300*/  @P0 FFMA R0, R6, R7, -1 ;  /* 0xbf80000006000423 */ /* 0x001fc80000000007 */
[----:B------:R-:W-:-:S04]  /*0310*/  @P0 FADD.FTZ R0, -R0, -RZ ;  /* 0x800000ff00000221 */ /* 0x000fc80000010100 */
[----:B------:R-:W-:-:S04]  /*0320*/  @P0 FFMA R0, R7, R0, R7 ;  /* 0x0000000007000223 */ /* 0x000fc80000000007 */
[----:B------:R-:W-:Y:S01]  /*0330*/  @P0 FFMA R5, R0, 1.84467440737095516160e+19, RZ ;  /* 0x5f80000000050823 */ /* 0x000fe200000000ff */
[----:B------:R-:W-:Y:S06]  /*0340*/  BRA `(.L_x_8) ;  /* 0x0000000000887947 */ /* 0x000fec0003800000 */
.L_x_7:
[----:B------:R-:W-:-:S05]  /*0350*/  VIADD R11, R9, 0xffffff03 ;  /* 0xffffff03090b7836 */ /* 0x000fca0000000000 */
[----:B------:R-:W-:-:S13]  /*0360*/  ISETP.GT.U32.AND P0, PT, R11, 0x1, PT ;  /* 0x000000010b00780c */ /* 0x000fda0003f04070 */
[----:B------:R-:W-:Y:S05]  /*0370*/  @P0 BRA `(.L_x_9) ;  /* 0x0000000000780947 */ /* 0x000fea0003800000 */
[----:B------:R-:W-:Y:S01]  /*0380*/  LOP3.LUT R0, R2, 0x7fffff, RZ, 0xc0, !PT ;  /* 0x007fffff02007812 */ /* 0x000fe200078ec0ff */
[----:B------:R-:W-:-:S03]  /*0390*/  HFMA2 R8, -RZ, RZ, 0, 1.78813934326171875e-07 ;  /* 0x00000003ff087431 */ /* 0x000fc600000001ff */
[----:B------:R-:W-:-:S04]  /*03a0*/  LOP3.LUT R0, R0, 0x3f800000, RZ, 0xfc, !PT ;  /* 0x3f80000000007812 */ /* 0x000fc800078efcff */
[----:B------:R-:W0:Y:S01]  /*03b0*/  MUFU.RCP R5, R0 ;  /* 0x0000000000057308 */ /* 0x000e220000001000 */
[----:B------:R-:W-:Y:S01]  /*03c0*/  SHF.L.U32 R8, R8, R11, RZ ;  /* 0x0000000b08087219 */ /* 0x000fe200000006ff */
[----:B0-----:R-:W-:-:S04]  /*03d0*/  FFMA R6, R0, R5, -1 ;  /* 0xbf80000000067423 */ /* 0x001fc80000000005 */
[----:B------:R-:W-:-:S04]  /*03e0*/  FADD.FTZ R6, -R6, -RZ ;  /* 0x800000ff06067221 */ /* 0x000fc80000010100 */
[CCC-:B------:R-:W-:Y:S01]  /*03f0*/  FFMA.RM R7, R5.reuse, R6.reuse, R5.reuse ;  /* 0x0000000605077223 */ /* 0x1c0fe20000004005 */
[----:B------:R-:W-:-:S04]  /*0400*/  FFMA.RP R6, R5, R6, R5 ;  /* 0x0000000605067223 */ /* 0x000fc80000008005 */
[C---:B------:R-:W-:Y:S02]  /*0410*/  LOP3.LUT R5, R7.reuse, 0x7fffff, RZ, 0xc0, !PT ;  /* 0x007fffff07057812 */ /* 0x040fe400078ec0ff */
[----:B------:R-:W-:Y:S02]  /*0420*/  FSETP.NEU.FTZ.AND P0, PT, R7, R6, PT ;  /* 0x000000060700720b */ /* 0x000fe40003f1d000 */
[----:B------:R-:W-:Y:S02]  /*0430*/  LOP3.LUT R5, R5, 0x800000, RZ, 0xfc, !PT ;  /* 0x0080000005057812 */ /* 0x000fe400078efcff */
[----:B------:R-:W-:Y:S02]  /*0440*/  SEL R6, RZ, 0xffffffff, !P0 ;  /* 0xffffffffff067807 */ /* 0x000fe40004000000 */
[----:B------:R-:W-:-:S03]  /*0450*/  LOP3.LUT R8, R8, R5, RZ, 0xc0, !PT ;  /* 0x0000000508087212 */ /* 0x000fc600078ec0ff */
[----:B------:R-:W-:Y:S01]  /*0460*/  IMAD.MOV R6, RZ, RZ, -R6 ;  /* 0x000000ffff067224 */ /* 0x000fe200078e0a06 */
[----:B------:R-:W-:-:S04]  /*0470*/  SHF.R.U32.HI R8, RZ, R11, R8 ;  /* 0x0000000bff087219 */ /* 0x000fc80000011608 */
[----:B------:R-:W-:Y:S02]  /*0480*/  LOP3.LUT P1, RZ, R6, R11, R5, 0xf8, !PT ;  /* 0x0000000b06ff7212 */ /* 0x000fe4000782f805 */
[C---:B------:R-:W-:Y:S02]  /*0490*/  LOP3.LUT P0, RZ, R8.reuse, 0x1, RZ, 0xc0, !PT ;  /* 0x0000000108ff7812 */ /* 0x040fe4000780c0ff */
[----:B------:R-:W-:-:S04]  /*04a0*/  LOP3.LUT P2, RZ, R8, 0x2, RZ, 0xc0, !PT ;  /* 0x0000000208ff7812 */ /* 0x000fc8000784c0ff */
[----:B------:R-:W-:Y:S02]  /*04b0*/  PLOP3.LUT P0, PT, P0, P1, P2, 0xe0, 0x0 ;  /* 0x000000000000781c */ /* 0x000fe40000703c20 */
[----:B------:R-:W-:Y:S02]  /*04c0*/  LOP3.LUT P1, RZ, R2, 0x7fffff, RZ, 0xc0, !PT ;  /* 0x007fffff02ff7812 */ /* 0x000fe4000782c0ff */
[----:B------:R-:W-:-:S04]  /*04d0*/  SEL R0, RZ, 0x1, !P0 ;  /* 0x00000001ff007807 */ /* 0x000fc80004000000 */
[----:B------:R-:W-:-:S04]  /*04e0*/  IADD3 R0, PT, PT, -R0, RZ, RZ ;  /* 0x000000ff00007210 */ /* 0x000fc80007ffe1ff */
[----:B------:R-:W-:Y:S01]  /*04f0*/  ISETP.GE.AND P0, PT, R0, RZ, PT ;  /* 0x000000ff0000720c */ /* 0x000fe20003f06270 */
[----:B------:R-:W-:-:S05]  /*0500*/  VIADD R0, R9, 0xffffff04 ;  /* 0xffffff0409007836 */ /* 0x000fca0000000000 */
[----:B------:R-:W-:-:S07]  /*0510*/  SHF.R.U32.HI R5, RZ, R0, R5 ;  /* 0x00000000ff057219 */ /* 0x000fce0000011605 */
[----:B------:R-:W-:-:S05]  /*0520*/  @!P0 IADD3 R5, PT, PT, R5, 0x1, RZ ;  /* 0x0000000105058810 */ /* 0x000fca0007ffe0ff */
[----:B------:R-:W-:-:S05]  /*0530*/  @!P1 IMAD.SHL.U32 R5, R5, 0x2, RZ ;  /* 0x0000000205059824 */ /* 0x000fca00078e00ff */
[----:B------:R-:W-:Y:S01]  /*0540*/  LOP3.LUT R5, R5, 0x80000000, R2, 0xf8, !PT ;  /* 0x8000000005057812 */ /* 0x000fe200078ef802 */
[----:B------:R-:W-:Y:S06]  /*0550*/  BRA `(.L_x_8) ;  /* 0x0000000000047947 */ /* 0x000fec0003800000 */
.L_x_9:
[----:B------:R0:W1:Y:S02]  /*0560*/  MUFU.RCP R5, R2 ;  /* 0x0000000200057308 */ /* 0x0000640000001000 */
.L_x_8:
[----:B------:R-:W-:Y:S05]  /*0570*/  BSYNC.RECONVERGENT B1 ;  /* 0x0000000000017941 */ /* 0x000fea0003800200 */
.L_x_6:
[----:B-1----:R-:W-:Y:S01]  /*0580*/  MOV R7, R5 ;  /* 0x0000000500077202 */ /* 0x002fe20000000f00 */
[----:B------:R-:W-:-:S04]  /*0590*/  IMAD.MOV.U32 R5, RZ, RZ, 0x0 ;  /* 0x00000000ff057424 */ /* 0x000fc800078e00ff */
[----:B0-----:R-:W-:Y:S05]  /*05a0*/  RET.REL.NODEC R4 `(default_function_kernel) ;  /* 0xfffffff804947950 */ /* 0x001fea0003c3ffff */
        .weak           $__internal_1_$__cuda_sm20_sqrt_rn_f32_slowpath
        .type           $__internal_1_$__cuda_sm20_sqrt_rn_f32_slowpath,@function
        .size           $__internal_1_$__cuda_sm20_sqrt_rn_f32_slowpath,(.L_x_13 - $__internal_1_$__cuda_sm20_sqrt_rn_f32_slowpath)
$__internal_1_$__cuda_sm20_sqrt_rn_f32_slowpath:
[----:B------:R-:W-:-:S13]  /*05b0*/  LOP3.LUT P0, RZ, R0, 0x7fffffff, RZ, 0xc0, !PT ;  /* 0x7fffffff00ff7812 */ /* 0x000fda000780c0ff */
[----:B------:R-:W-:Y:S01]  /*05c0*/  @!P0 MOV R2, R0 ;  /* 0x0000000000028202 */ /* 0x000fe20000000f00 */
[----:B------:R-:W-:Y:S06]  /*05d0*/  @!P0 BRA `(.L_x_10) ;  /* 0x0000000000408947 */ /* 0x000fec0003800000 */
[----:B------:R-:W-:-:S13]  /*05e0*/  FSETP.GEU.FTZ.AND P0, PT, R0, RZ, PT ;  /* 0x000000ff0000720b */ /* 0x000fda0003f1e000 */
[----:B------:R-:W-:Y:S01]  /*05f0*/  @!P0 IMAD.MOV.U32 R2, RZ, RZ, 0x7fffffff ;  /* 0x7fffffffff028424 */ /* 0x000fe200078e00ff */
[----:B------:R-:W-:Y:S06]  /*0600*/  @!P0 BRA `(.L_x_10) ;  /* 0x0000000000348947 */ /* 0x000fec0003800000 */
[----:B------:R-:W-:-:S13]  /*0610*/  FSETP.GTU.FTZ.AND P0, PT, |R0|, +INF , PT ;  /* 0x7f8000000000780b */ /* 0x000fda0003f1c200 */
[----:B------:R-:W-:Y:S01]  /*0620*/  @P0 FADD.FTZ R2, R0, 1 ;  /* 0x3f80000000020421 */ /* 0x000fe20000010000 */
[----:B------:R-:W-:Y:S06]  /*0630*/  @P0 BRA `(.L_x_10) ;  /* 0x0000000000280947 */ /* 0x000fec0003800000 */
[----:B------:R-:W-:-:S13]  /*0640*/  FSETP.NEU.FTZ.AND P0, PT, |R0|, +INF , PT ;  /* 0x7f8000000000780b */ /* 0x000fda0003f1d200 */
[----:B------:R-:W-:-:S04]  /*0650*/  @P0 FFMA R4, R0, 1.84467440737095516160e+19, RZ ;  /* 0x5f80000000040823 */ /* 0x000fc800000000ff */
[----:B------:R-:W0:Y:S02]  /*0660*/  @P0 MUFU.RSQ R5, R4 ;  /* 0x0000000400050308 */ /* 0x000e240000001400 */
[----:B0-----:R-:W-:Y:S01]  /*0670*/  @P0 FMUL.FTZ R7, R4, R5 ;  /* 0x0000000504070220 */ /* 0x001fe20000410000 */
[----:B------:R-:W-:-:S03]  /*0680*/  @P0 FMUL.FTZ R5, R5, 0.5 ;  /* 0x3f00000005050820 */ /* 0x000fc60000410000 */
[----:B------:R-:W-:-:S04]  /*0690*/  @P0 FADD.FTZ R2, -R7, -RZ ;  /* 0x800000ff07020221 */ /* 0x000fc80000010100 */
[----:B------:R-:W-:Y:S01]  /*06a0*/  @P0 FFMA R6, R7, R2, R4 ;  /* 0x0000000207060223 */ /* 0x000fe20000000004 */
[----:B------:R-:W-:-:S03]  /*06b0*/  @!P0 MOV R2, R0 ;  /* 0x0000000000028202 */ /* 0x000fc60000000f00 */
[----:B------:R-:W-:-:S04]  /*06c0*/  @P0 FFMA R5, R6, R5, R7 ;  /* 0x0000000506050223 */ /* 0x000fc80000000007 */
[----:B------:R-:W-:-:S07]  /*06d0*/  @P0 FMUL.FTZ R2, R5, 2.3283064365386962891e-10 ;  /* 0x2f80000005020820 */ /* 0x000fce0000410000 */
.L_x_10:
[----:B------:R-:W-:Y:S02]  /*06e0*/  HFMA2 R5, -RZ, RZ, 0, 0 ;  /* 0x00000000ff057431 */ /* 0x000fe400000001ff */
[----:B------:R-:W-:-:S04]  /*06f0*/  IMAD.MOV.U32 R4, RZ, RZ, R8 ;  /* 0x000000ffff047224 */ /* 0x000fc800078e0008 */
[----:B------:R-:W-:Y:S05]  /*0700*/  RET.REL.NODEC R4 `(default_function_kernel) ;  /* 0xfffffff8043c7950 */ /* 0x000fea0003c3ffff */
.L_x_11:
[----:B------:R-:W-:-:S00]  /*0710*/  BRA `(.L_x_11) ;  /* 0xfffffffc00fc7947 */ /* 0x000fc0000383ffff */
[----:B------:R-:W-:-:S00]  /*0720*/  NOP ;  /* 0x0000000000007918 */ /* 0x000fc00000000000 */
        /* <DEDUP_REMOVED lines=13> */
.L_x_13:


//--------------------- .nv.shared.reserved.0     --------------------------
	.section	.nv.shared.reserved.0,"aw",@nobits
	.weak		__nv_reservedSMEM_offset_0_alias
	.size		__nv_reservedSMEM_offset_0_alias, 0, 64
	.other		__nv_reservedSMEM_offset_0_alias,@"STO_CUDA_RESERVED_SHARED STV_DEFAULT"
__nv_reservedSMEM_offset_0_alias:
	.zero		0
	.zero		64


//--------------------- .nv.constant0.default_function_kernel --------------------------
	.section	.nv.constant0.default_function_kernel,"a",@progbits
	.sectionflags	@""
	.align	4
.nv.constant0.default_function_kernel:
	.zero		912


//--------------------- SYMBOLS --------------------------

	.type		.nv.reservedSmem.offset0,@object
	.size		.nv.reservedSmem.offset0,0x4
